	.headerflags	@"EF_CUDA_TEXMODE_UNIFIED EF_CUDA_64BIT_ADDRESS EF_CUDA_ACCELERATORS EF_CUDA_SM90 EF_CUDA_VIRTUAL_SM(EF_CUDA_SM90)"
	.elftype	@"ET_EXEC"


//--------------------- .nv.info                  --------------------------
	.section	.nv.info,"",@"SHT_CUDA_INFO"
	.align	4


	//----- nvinfo : EIATTR_REGCOUNT
	.align		4
        /*0000*/ 	.byte	0x04, 0x2f
        /*0002*/ 	.short	(.L_3 - .L_2)
	.align		4
.L_2:
        /*0004*/ 	.word	index@(triton_poi_fused_cat_relu_69)
        /*0008*/ 	.word	0x00000020


	//----- nvinfo : EIATTR_MIN_STACK_SIZE
	.align		4
.L_3:
        /*000c*/ 	.byte	0x04, 0x12
        /*000e*/ 	.short	(.L_5 - .L_4)
	.align		4
.L_4:
        /*0010*/ 	.word	index@(triton_poi_fused_cat_relu_69)
        /*0014*/ 	.word	0x00000000


	//----- nvinfo : EIATTR_FRAME_SIZE
	.align		4
.L_5:
        /*0018*/ 	.byte	0x04, 0x11
        /*001a*/ 	.short	(.L_7 - .L_6)
	.align		4
.L_6:
        /*001c*/ 	.word	index@(triton_poi_fused_cat_relu_69)
        /*0020*/ 	.word	0x00000000


	//----- nvinfo : EIATTR_MIN_STACK_SIZE
	.align		4
.L_7:
        /*0024*/ 	.byte	0x04, 0x12
        /*0026*/ 	.short	(.L_9 - .L_8)
	.align		4
.L_8:
        /*0028*/ 	.word	index@(triton_poi_fused_cat_relu_69)
        /*002c*/ 	.word	0x00000000
.L_9:


//--------------------- .nv.info.triton_poi_fused_cat_relu_69 --------------------------
	.section	.nv.info.triton_poi_fused_cat_relu_69,"",@"SHT_CUDA_INFO"
	.sectionflags	@""
	.align	4


	//----- nvinfo : EIATTR_CUDA_API_VERSION
	.align		4
        /*0000*/ 	.byte	0x04, 0x37
        /*0002*/ 	.short	(.L_11 - .L_10)
.L_10:
        /*0004*/ 	.word	0x0000007c


	//----- nvinfo : EIATTR_KPARAM_INFO
	.align		4
.L_11:
        /*0008*/ 	.byte	0x04, 0x17
        /*000a*/ 	.short	(.L_13 - .L_12)
.L_12:
        /*000c*/ 	.word	0x00000000
        /*0010*/ 	.short	0x000d
        /*0012*/ 	.short	0x0064
        /*0014*/ 	.byte	0x00, 0xf0, 0x11, 0x00


	//----- nvinfo : EIATTR_KPARAM_INFO
	.align		4
.L_13:
        /*0018*/ 	.byte	0x04, 0x17
        /*001a*/ 	.short	(.L_15 - .L_14)
.L_14:
        /*001c*/ 	.word	0x00000000
        /*0020*/ 	.short	0x000c
        /*0022*/ 	.short	0x0060
        /*0024*/ 	.byte	0x00, 0xf0, 0x11, 0x00


	//----- nvinfo : EIATTR_KPARAM_INFO
	.align		4
.L_15:
        /*0028*/ 	.byte	0x04, 0x17
        /*002a*/ 	.short	(.L_17 - .L_16)
.L_16:
        /*002c*/ 	.word	0x00000000
        /*0030*/ 	.short	0x000b
        /*0032*/ 	.short	0x0058
        /*0034*/ 	.byte	0x00, 0xf4, 0x21, 0x00


	//----- nvinfo : EIATTR_KPARAM_INFO
	.align		4
.L_17:
        /*0038*/ 	.byte	0x04, 0x17
        /*003a*/ 	.short	(.L_19 - .L_18)
.L_18:
        /*003c*/ 	.word	0x00000000
        /*0040*/ 	.short	0x000a
        /*0042*/ 	.short	0x0050
        /*0044*/ 	.byte	0x00, 0xf4, 0x21, 0x00


	//----- nvinfo : EIATTR_KPARAM_INFO
	.align		4
.L_19:
        /*0048*/ 	.byte	0x04, 0x17
        /*004a*/ 	.short	(.L_21 - .L_20)
.L_20:
        /*004c*/ 	.word	0x00000000
        /*0050*/ 	.short	0x0009
        /*0052*/ 	.short	0x0048
        /*0054*/ 	.byte	0x00, 0xf4, 0x21, 0x00


	//----- nvinfo : EIATTR_KPARAM_INFO
	.align		4
.L_21:
        /*0058*/ 	.byte	0x04, 0x17
        /*005a*/ 	.short	(.L_23 - .L_22)
.L_22:
        /*005c*/ 	.word	0x00000000
        /*0060*/ 	.short	0x0008
        /*0062*/ 	.short	0x0040
        /*0064*/ 	.byte	0x00, 0xf4, 0x21, 0x00


	//----- nvinfo : EIATTR_KPARAM_INFO
	.align		4
.L_23:
        /*0068*/ 	.byte	0x04, 0x17
        /*006a*/ 	.short	(.L_25 - .L_24)
.L_24:
        /*006c*/ 	.word	0x00000000
        /*0070*/ 	.short	0x0007
        /*0072*/ 	.short	0x0038
        /*0074*/ 	.byte	0x00, 0xf4, 0x21, 0x00


	//----- nvinfo : EIATTR_KPARAM_INFO
	.align		4
.L_25:
        /*0078*/ 	.byte	0x04, 0x17
        /*007a*/ 	.short	(.L_27 - .L_26)
.L_26:
        /*007c*/ 	.word	0x00000000
        /*0080*/ 	.short	0x0006
        /*0082*/ 	.short	0x0030
        /*0084*/ 	.byte	0x00, 0xf4, 0x21, 0x00


	//----- nvinfo : EIATTR_KPARAM_INFO
	.align		4
.L_27:
        /*0088*/ 	.byte	0x04, 0x17
        /*008a*/ 	.short	(.L_29 - .L_28)
.L_28:
        /*008c*/ 	.word	0x00000000
        /*0090*/ 	.short	0x0005
        /*0092*/ 	.short	0x0028
        /*0094*/ 	.byte	0x00, 0xf4, 0x21, 0x00


	//----- nvinfo : EIATTR_KPARAM_INFO
	.align		4
.L_29:
        /*0098*/ 	.byte	0x04, 0x17
        /*009a*/ 	.short	(.L_31 - .L_30)
.L_30:
        /*009c*/ 	.word	0x00000000
        /*00a0*/ 	.short	0x0004
        /*00a2*/ 	.short	0x0020
        /*00a4*/ 	.byte	0x00, 0xf4, 0x21, 0x00


	//----- nvinfo : EIATTR_KPARAM_INFO
	.align		4
.L_31:
        /*00a8*/ 	.byte	0x04, 0x17
        /*00aa*/ 	.short	(.L_33 - .L_32)
.L_32:
        /*00ac*/ 	.word	0x00000000
        /*00b0*/ 	.short	0x0003
        /*00b2*/ 	.short	0x0018
        /*00b4*/ 	.byte	0x00, 0xf4, 0x21, 0x00


	//----- nvinfo : EIATTR_KPARAM_INFO
	.align		4
.L_33:
        /*00b8*/ 	.byte	0x04, 0x17
        /*00ba*/ 	.short	(.L_35 - .L_34)
.L_34:
        /*00bc*/ 	.word	0x00000000
        /*00c0*/ 	.short	0x0002
        /*00c2*/ 	.short	0x0010
        /*00c4*/ 	.byte	0x00, 0xf4, 0x21, 0x00


	//----- nvinfo : EIATTR_KPARAM_INFO
	.align		4
.L_35:
        /*00c8*/ 	.byte	0x04, 0x17
        /*00ca*/ 	.short	(.L_37 - .L_36)
.L_36:
        /*00cc*/ 	.word	0x00000000
        /*00d0*/ 	.short	0x0001
        /*00d2*/ 	.short	0x0008
        /*00d4*/ 	.byte	0x00, 0xf4, 0x21, 0x00


	//----- nvinfo : EIATTR_KPARAM_INFO
	.align		4
.L_37:
        /*00d8*/ 	.byte	0x04, 0x17
        /*00da*/ 	.short	(.L_39 - .L_38)
.L_38:
        /*00dc*/ 	.word	0x00000000
        /*00e0*/ 	.short	0x0000
        /*00e2*/ 	.short	0x0000
        /*00e4*/ 	.byte	0x00, 0xf4, 0x21, 0x00


	//----- nvinfo : EIATTR_SPARSE_MMA_MASK
	.align		4
.L_39:
        /*00e8*/ 	.byte	0x03, 0x50
        /*00ea*/ 	.short	0x0000


	//----- nvinfo : EIATTR_MAXREG_COUNT
	.align		4
        /*00ec*/ 	.byte	0x03, 0x1b
        /*00ee*/ 	.short	0x00ff


	//----- nvinfo : EIATTR_EXIT_INSTR_OFFSETS
	.align		4
        /*00f0*/ 	.byte	0x04, 0x1c
        /*00f2*/ 	.short	(.L_41 - .L_40)


	//   ....[0]....
.L_40:
        /*00f4*/ 	.word	0x00000a00


	//   ....[1]....
        /*00f8*/ 	.word	0x00000a20


	//----- nvinfo : EIATTR_REQNTID
	.align		4
.L_41:
        /*00fc*/ 	.byte	0x04, 0x10
        /*00fe*/ 	.short	(.L_43 - .L_42)
.L_42:
        /*0100*/ 	.word	0x00000080
        /*0104*/ 	.word	0x00000001
        /*0108*/ 	.word	0x00000001


	//----- nvinfo : EIATTR_CBANK_PARAM_SIZE
	.align		4
.L_43:
        /*010c*/ 	.byte	0x03, 0x19
        /*010e*/ 	.short	0x0068


	//----- nvinfo : EIATTR_PARAM_CBANK
	.align		4
        /*0110*/ 	.byte	0x04, 0x0a
        /*0112*/ 	.short	(.L_45 - .L_44)
	.align		4
.L_44:
        /*0114*/ 	.word	index@(.nv.constant0.triton_poi_fused_cat_relu_69)
        /*0118*/ 	.short	0x0210
        /*011a*/ 	.short	0x0068


	//----- nvinfo : EIATTR_SW_WAR
	.align		4
.L_45:
        /*011c*/ 	.byte	0x04, 0x36
        /*011e*/ 	.short	(.L_47 - .L_46)
.L_46:
        /*0120*/ 	.word	0x00000008
.L_47:


//--------------------- .nv.callgraph             --------------------------
	.section	.nv.callgraph,"",@"SHT_CUDA_CALLGRAPH"
	.align	4
	.sectionentsize	8
	.align		4
        /*0000*/ 	.word	0x00000000
	.align		4
        /*0004*/ 	.word	0xffffffff
	.align		4
        /*0008*/ 	.word	0x00000000
	.align		4
        /*000c*/ 	.word	0xfffffffe
	.align		4
        /*0010*/ 	.word	0x00000000
	.align		4
        /*0014*/ 	.word	0xfffffffd
	.align		4
        /*0018*/ 	.word	0x00000000
	.align		4
        /*001c*/ 	.word	0xfffffffc


//--------------------- .nv.constant4             --------------------------
	.section	.nv.constant4,"a",@progbits
	.align	8
	.align		8
.nv.constant4:
        /*0000*/ 	.dword	_$_str
	.align		8
        /*0008*/ 	.dword	_$_str_$_2


//--------------------- .text.triton_poi_fused_cat_relu_69 --------------------------
	.section	.text.triton_poi_fused_cat_relu_69,"ax",@progbits
	.align	128
        .global         triton_poi_fused_cat_relu_69
        .type           triton_poi_fused_cat_relu_69,@function
        .size           triton_poi_fused_cat_relu_69,(.L_x_1 - triton_poi_fused_cat_relu_69)
        .other          triton_poi_fused_cat_relu_69,@"STO_CUDA_ENTRY STV_DEFAULT"
triton_poi_fused_cat_relu_69:
.text.triton_poi_fused_cat_relu_69:
[----:B------:R-:W0:Y:S01]  /*0000*/  LDC R1, c[0x0][0x28] ;  /* 0x00000a00ff017b82 */ /* 0x000e220000000800 */
[----:B------:R-:W1:Y:S07]  /*0010*/  S2R R0, SR_TID.X ;  /* 0x0000000000007919 */ /* 0x000e6e0000002100 */
[----:B------:R-:W2:Y:S01]  /*0020*/  LDC.64 R6, c[0x0][0x248] ;  /* 0x00009200ff067b82 */ /* 0x000ea20000000a00 */
[----:B------:R-:W-:Y:S01]  /*0030*/  CS2R R8, SRZ ;  /* 0x0000000000087805 */ /* 0x000fe2000001ff00 */
[----:B------:R-:W-:Y:S01]  /*0040*/  ULDC.64 UR4, c[0x0][0x208] ;  /* 0x0000820000047ab9 */ /* 0x000fe20000000a00 */
[----:B------:R-:W3:Y:S01]  /*0050*/  S2R R3, SR_CTAID.Y ;  /* 0x0000000000037919 */ /* 0x000ee20000002600 */
[----:B------:R-:W4:Y:S04]  /*0060*/  S2R R26, SR_CTAID.X ;  /* 0x00000000001a7919 */ /* 0x000f280000002500 */
[----:B------:R-:W5:Y:S08]  /*0070*/  LDC.64 R28, c[0x0][0x240] ;  /* 0x00009000ff1c7b82 */ /* 0x000f700000000a00 */
[----:B------:R-:W5:Y:S08]  /*0080*/  LDC.64 R24, c[0x0][0x238] ;  /* 0x00008e00ff187b82 */ /* 0x000f700000000a00 */
[----:B------:R-:W5:Y:S01]  /*0090*/  LDC.64 R20, c[0x0][0x250] ;  /* 0x00009400ff147b82 */ /* 0x000f620000000a00 */
[----:B-1----:R-:W-:-:S07]  /*00a0*/  IMAD.SHL.U32 R0, R0, 0x2, RZ ;  /* 0x0000000200007824 */ /* 0x002fce00078e00ff */
[----:B------:R-:W1:Y:S01]  /*00b0*/  LDC.64 R18, c[0x0][0x258] ;  /* 0x00009600ff127b82 */ /* 0x000e620000000a00 */
[----:B------:R-:W-:-:S05]  /*00c0*/  LOP3.LUT R0, R0, 0xfe, RZ, 0xc0, !PT ;  /* 0x000000fe00007812 */ /* 0x000fca00078ec0ff */
[----:B---3--:R-:W-:-:S04]  /*00d0*/  IMAD R0, R3, 0x100, R0 ;  /* 0x0000010003007824 */ /* 0x008fc800078e0200 */
[C---:B------:R-:W-:Y:S01]  /*00e0*/  IMAD.HI R3, R0.reuse, 0x3e0f83e1, RZ ;  /* 0x3e0f83e100037827 */ /* 0x040fe200078e02ff */
[----:B------:R-:W-:-:S04]  /*00f0*/  ISETP.GE.AND P0, PT, R0, 0x1080, PT ;  /* 0x000010800000780c */ /* 0x000fc80003f06270 */
[----:B------:R-:W-:Y:S02]  /*0100*/  SHF.R.U32.HI R2, RZ, 0x1f, R3 ;  /* 0x0000001fff027819 */ /* 0x000fe40000011603 */
[----:B----4-:R-:W-:Y:S02]  /*0110*/  ISETP.LT.AND P0, PT, R26, 0x4, !P0 ;  /* 0x000000041a00780c */ /* 0x010fe40004701270 */
[----:B------:R-:W-:-:S05]  /*0120*/  LEA.HI.SX32 R3, R3, R2, 0x18 ;  /* 0x0000000203037211 */ /* 0x000fca00078fc2ff */
[----:B------:R-:W-:-:S04]  /*0130*/  IMAD R4, R3, -0x420, R0 ;  /* 0xfffffbe003047824 */ /* 0x000fc800078e0200 */
[C---:B--2---:R-:W-:Y:S01]  /*0140*/  IMAD.WIDE R6, R4.reuse, 0x4, R6 ;  /* 0x0000000404067825 */ /* 0x044fe200078e0206 */
[----:B------:R-:W-:-:S13]  /*0150*/  ISETP.GT.AND P5, PT, R4, 0x36f, P0 ;  /* 0x0000036f0400780c */ /* 0x000fda00007a4270 */
[----:B------:R2:W3:Y:S01]  /*0160*/  @P5 LDG.E.EL.64 R8, desc[UR4][R6.64+-0xdc0] ;  /* 0xfff2400406085981 */ /* 0x0004e2000c2e1b00 */
[----:B------:R-:W-:Y:S01]  /*0170*/  IMAD R12, R3, 0x4, R26 ;  /* 0x00000004030c7824 */ /* 0x000fe200078e021a */
[----:B------:R-:W-:Y:S01]  /*0180*/  CS2R R14, SRZ ;  /* 0x00000000000e7805 */ /* 0x000fe2000001ff00 */
[----:B-----5:R-:W-:Y:S01]  /*0190*/  IMAD.WIDE R28, R4, 0x4, R28 ;  /* 0x00000004041c7825 */ /* 0x020fe200078e021c */
[----:B------:R-:W-:-:S03]  /*01a0*/  CS2R R16, SRZ ;  /* 0x0000000000107805 */ /* 0x000fc6000001ff00 */
[----:B------:R-:W-:Y:S01]  /*01b0*/  IMAD R12, R12, 0xb0, RZ ;  /* 0x000000b00c0c7824 */ /* 0x000fe200078e02ff */
[----:B------:R4:W5:Y:S03]  /*01c0*/  @P5 LDG.E.EL.64 R14, desc[UR4][R28.64+-0xdc0] ;  /* 0xfff240041c0e5981 */ /* 0x000966000c2e1b00 */
[----:B------:R-:W-:-:S04]  /*01d0*/  IMAD.IADD R23, R4, 0x1, R12 ;  /* 0x0000000104177824 */ /* 0x000fc800078e020c */
[----:B------:R-:W-:Y:S01]  /*01e0*/  VIADD R5, R23, 0xfffffc90 ;  /* 0xfffffc9017057836 */ /* 0x000fe20000000000 */
[----:B--2---:R-:W-:Y:S02]  /*01f0*/  CS2R R6, SRZ ;  /* 0x0000000000067805 */ /* 0x004fe4000001ff00 */
[----:B------:R-:W-:Y:S01]  /*0200*/  CS2R R10, SRZ ;  /* 0x00000000000a7805 */ /* 0x000fe2000001ff00 */
[C---:B0-----:R-:W-:Y:S01]  /*0210*/  IMAD.WIDE R20, R4.reuse, 0x4, R20 ;  /* 0x0000000404147825 */ /* 0x041fe200078e0214 */
[----:B----4-:R-:W0:Y:S03]  /*0220*/  LDC.64 R28, c[0x0][0x260] ;  /* 0x00009800ff1c7b82 */ /* 0x010e260000000a00 */
[----:B------:R-:W-:Y:S01]  /*0230*/  IMAD.WIDE R24, R5, 0x4, R24 ;  /* 0x0000000405187825 */ /* 0x000fe200078e0218 */
[----:B------:R2:W4:Y:S04]  /*0240*/  @P5 LDG.E.EL.64 R6, desc[UR4][R20.64+-0xdc0] ;  /* 0xfff2400414065981 */ /* 0x000528000c2e1b00 */
[----:B------:R2:W4:Y:S01]  /*0250*/  @P5 LDG.E.EL.64 R16, desc[UR4][R24.64] ;  /* 0x0000000418105981 */ /* 0x000522000c2e1b00 */
[----:B-1----:R-:W-:-:S05]  /*0260*/  IMAD.WIDE R18, R4, 0x4, R18 ;  /* 0x0000000404127825 */ /* 0x002fca00078e0212 */
[----:B------:R5:W4:Y:S01]  /*0270*/  @P5 LDG.E.EL.64 R10, desc[UR4][R18.64+-0xdc0] ;  /* 0xfff24004120a5981 */ /* 0x000b22000c2e1b00 */
[----:B------:R-:W-:Y:S01]  /*0280*/  IMAD.MOV.U32 R22, RZ, RZ, 0x3e800000 ;  /* 0x3e800000ff167424 */ /* 0x000fe200078e00ff */
[----:B--2---:R-:W1:Y:S01]  /*0290*/  LDC.64 R20, c[0x0][0x210] ;  /* 0x00008400ff147b82 */ /* 0x004e620000000a00 */
[----:B------:R-:W-:-:S07]  /*02a0*/  VIADD R2, R4, 0xfffffdf0 ;  /* 0xfffffdf004027836 */ /* 0x000fce0000000000 */
[----:B------:R-:W2:Y:S01]  /*02b0*/  LDC.64 R24, c[0x0][0x218] ;  /* 0x00008600ff187b82 */ /* 0x000ea20000000a00 */
[----:B------:R-:W-:-:S05]  /*02c0*/  VIADD R27, R4, 0xfffffd40 ;  /* 0xfffffd40041b7836 */ /* 0x000fca0000000000 */
[----:B------:R-:W-:Y:S02]  /*02d0*/  ISETP.LT.U32.AND P6, PT, R27, 0xb0, P0 ;  /* 0x000000b01b00780c */ /* 0x000fe400007c1070 */
[----:B---3--:R-:W-:-:S05]  /*02e0*/  SEL R8, R8, RZ, P5 ;  /* 0x000000ff08087207 */ /* 0x008fca0002800000 */
[----:B------:R-:W-:Y:S01]  /*02f0*/  FADD R8, R8, 0.0010000000474974513054 ;  /* 0x3a83126f08087421 */ /* 0x000fe20000000000 */
[----:B------:R-:W-:-:S03]  /*0300*/  SEL R9, R9, RZ, P5 ;  /* 0x000000ff09097207 */ /* 0x000fc60002800000 */
[----:B------:R3:W0:Y:S02]  /*0310*/  MUFU.SQRT R5, R8 ;  /* 0x0000000800057308 */ /* 0x0006240000002000 */
[----:B------:R-:W-:-:S06]  /*0320*/  FADD R0, R9, 0.0010000000474974513054 ;  /* 0x3a83126f09007421 */ /* 0x000fcc0000000000 */
[----:B------:R-:W1:Y:S01]  /*0330*/  MUFU.SQRT R13, R0 ;  /* 0x00000000000d7308 */ /* 0x000e620000002000 */
[----:B-----5:R-:W-:Y:S01]  /*0340*/  SEL R19, R14, RZ, P5 ;  /* 0x000000ff0e137207 */ /* 0x020fe20002800000 */
[----:B---3--:R-:W3:Y:S01]  /*0350*/  LDC.64 R8, c[0x0][0x228] ;  /* 0x00008a00ff087b82 */ /* 0x008ee20000000a00 */
[C---:B0-----:R-:W-:Y:S02]  /*0360*/  FSETP.GT.AND P1, PT, R5.reuse, 8.50705917302346158658e+37, PT ;  /* 0x7e8000000500780b */ /* 0x041fe40003f24000 */
[----:B------:R-:W-:Y:S02]  /*0370*/  FSETP.GEU.AND P3, PT, R5, 1.175494350822287508e-38, PT ;  /* 0x008000000500780b */ /* 0x000fe40003f6e000 */
[C---:B-1----:R-:W-:Y:S02]  /*0380*/  FSETP.GT.AND P2, PT, R13.reuse, 8.50705917302346158658e+37, PT ;  /* 0x7e8000000d00780b */ /* 0x042fe40003f44000 */
[----:B------:R-:W-:-:S07]  /*0390*/  FSETP.GEU.AND P4, PT, R13, 1.175494350822287508e-38, PT ;  /* 0x008000000d00780b */ /* 0x000fce0003f8e000 */
[----:B------:R-:W-:-:S04]  /*03a0*/  @P1 FMUL R5, R5, 0.25 ;  /* 0x3e80000005051820 */ /* 0x000fc80000400000 */
[----:B------:R-:W-:Y:S01]  /*03b0*/  @!P3 FMUL R5, R5, 16777216 ;  /* 0x4b8000000505b820 */ /* 0x000fe20000400000 */
[----:B------:R-:W-:-:S05]  /*03c0*/  @P2 FMUL R13, R13, 0.25 ;  /* 0x3e8000000d0d2820 */ /* 0x000fca0000400000 */
[----:B------:R-:W0:Y:S01]  /*03d0*/  MUFU.RCP R5, R5 ;  /* 0x0000000500057308 */ /* 0x000e220000001000 */
[----:B------:R-:W-:Y:S01]  /*03e0*/  FSEL R18, R22, 1, P1 ;  /* 0x3f80000016127808 */ /* 0x000fe20000800000 */
[----:B------:R-:W-:Y:S01]  /*03f0*/  @!P4 FMUL R13, R13, 16777216 ;  /* 0x4b8000000d0dc820 */ /* 0x000fe20000400000 */
[----:B----4-:R-:W-:-:S03]  /*0400*/  SEL R14, R16, RZ, P5 ;  /* 0x000000ff100e7207 */ /* 0x010fc60002800000 */
[----:B------:R-:W-:Y:S02]  /*0410*/  @!P3 FMUL R18, R18, 16777216 ;  /* 0x4b8000001212b820 */ /* 0x000fe40000400000 */
[----:B------:R-:W1:Y:S01]  /*0420*/  MUFU.RCP R13, R13 ;  /* 0x0000000d000d7308 */ /* 0x000e620000001000 */
[----:B------:R-:W-:Y:S01]  /*0430*/  FSEL R22, R22, 1, P2 ;  /* 0x3f80000016167808 */ /* 0x000fe20001000000 */
[----:B------:R-:W-:Y:S01]  /*0440*/  FADD R14, R14, -R19 ;  /* 0x800000130e0e7221 */ /* 0x000fe20000000000 */
[----:B------:R-:W-:Y:S01]  /*0450*/  SEL R15, R15, RZ, P5 ;  /* 0x000000ff0f0f7207 */ /* 0x000fe20002800000 */
[----:B0-----:R-:W-:Y:S01]  /*0460*/  FMUL R5, R5, R18 ;  /* 0x0000001205057220 */ /* 0x001fe20000400000 */
[----:B------:R-:W-:Y:S01]  /*0470*/  SEL R0, R17, RZ, P5 ;  /* 0x000000ff11007207 */ /* 0x000fe20002800000 */
[----:B------:R-:W-:Y:S01]  /*0480*/  @!P4 FMUL R22, R22, 16777216 ;  /* 0x4b8000001616c820 */ /* 0x000fe20000400000 */
[----:B------:R-:W-:Y:S01]  /*0490*/  ISETP.LT.U32.AND P4, PT, R2, 0xb0, P0 ;  /* 0x000000b00200780c */ /* 0x000fe20000781070 */
[----:B------:R-:W-:Y:S01]  /*04a0*/  FMUL R14, R14, R5 ;  /* 0x000000050e0e7220 */ /* 0x000fe20000400000 */
[----:B------:R-:W-:Y:S01]  /*04b0*/  IMAD R5, R3, 0x4, R26 ;  /* 0x0000000403057824 */ /* 0x000fe200078e021a */
[----:B------:R-:W-:-:S02]  /*04c0*/  SEL R6, R6, RZ, P5 ;  /* 0x000000ff06067207 */ /* 0x000fc40002800000 */
[----:B------:R-:W-:Y:S01]  /*04d0*/  SEL R17, R10, RZ, P5 ;  /* 0x000000ff0a117207 */ /* 0x000fe20002800000 */
[----:B------:R-:W-:Y:S01]  /*04e0*/  FADD R0, R0, -R15 ;  /* 0x8000000f00007221 */ /* 0x000fe20000000000 */
[----:B------:R-:W-:Y:S02]  /*04f0*/  IMAD.IADD R15, R12, 0x1, R2 ;  /* 0x000000010c0f7824 */ /* 0x000fe400078e0202 */
[----:B------:R-:W-:Y:S02]  /*0500*/  IMAD R5, R5, 0xb0, RZ ;  /* 0x000000b005057824 */ /* 0x000fe400078e02ff */
[----:B-1----:R-:W-:Y:S01]  /*0510*/  FMUL R13, R13, R22 ;  /* 0x000000160d0d7220 */ /* 0x002fe20000400000 */
[----:B------:R-:W-:Y:S01]  /*0520*/  FFMA R6, R14, R6, R17 ;  /* 0x000000060e067223 */ /* 0x000fe20000000011 */
[--C-:B------:R-:W-:Y:S01]  /*0530*/  IMAD.WIDE R22, R23, 0x4, R20.reuse ;  /* 0x0000000417167825 */ /* 0x100fe200078e0214 */
[----:B------:R-:W-:Y:S02]  /*0540*/  CS2R R16, SRZ ;  /* 0x0000000000107805 */ /* 0x000fe4000001ff00 */
[----:B------:R-:W-:Y:S01]  /*0550*/  SEL R7, R7, RZ, P5 ;  /* 0x000000ff07077207 */ /* 0x000fe20002800000 */
[----:B------:R-:W-:-:S04]  /*0560*/  IMAD.WIDE R20, R15, 0x4, R20 ;  /* 0x000000040f147825 */ /* 0x000fc800078e0214 */
[----:B------:R-:W-:Y:S01]  /*0570*/  FMUL R0, R0, R13 ;  /* 0x0000000d00007220 */ /* 0x000fe20000400000 */
[C---:B------:R-:W-:Y:S01]  /*0580*/  IMAD.IADD R10, R4.reuse, 0x1, R5 ;  /* 0x00000001040a7824 */ /* 0x040fe200078e0205 */
[----:B------:R-:W-:Y:S01]  /*0590*/  SEL R5, R11, RZ, P5 ;  /* 0x000000ff0b057207 */ /* 0x000fe20002800000 */
[----:B------:R0:W4:Y:S01]  /*05a0*/  @P4 LDG.E.EL.64 R16, desc[UR4][R20.64] ;  /* 0x0000000414104981 */ /* 0x000122000c2e1b00 */
[----:B------:R-:W-:-:S03]  /*05b0*/  ISETP.LT.AND P3, PT, R4, 0xb0, P0 ;  /* 0x000000b00400780c */ /* 0x000fc60000761270 */
[----:B------:R-:W-:Y:S01]  /*05c0*/  FFMA R0, R0, R7, R5 ;  /* 0x0000000700007223 */ /* 0x000fe20000000005 */
[----:B------:R-:W-:Y:S01]  /*05d0*/  VIADD R5, R4, 0xffffff50 ;  /* 0xffffff5004057836 */ /* 0x000fe20000000000 */
[----:B0-----:R-:W0:Y:S01]  /*05e0*/  LDC.64 R20, c[0x0][0x230] ;  /* 0x00008c00ff147b82 */ /* 0x001e220000000a00 */
[----:B---3--:R-:W-:Y:S01]  /*05f0*/  IMAD.WIDE R8, R15, 0x4, R8 ;  /* 0x000000040f087825 */ /* 0x008fe200078e0208 */
[----:B------:R-:W-:Y:S02]  /*0600*/  CS2R R14, SRZ ;  /* 0x00000000000e7805 */ /* 0x000fe4000001ff00 */
[----:B------:R-:W-:Y:S01]  /*0610*/  ISETP.LT.U32.AND P2, PT, R5, 0xb0, P0 ;  /* 0x000000b00500780c */ /* 0x000fe20000741070 */
[----:B------:R-:W-:Y:S01]  /*0620*/  VIADD R13, R10, 0xfffffc90 ;  /* 0xfffffc900a0d7836 */ /* 0x000fe20000000000 */
[----:B------:R-:W-:Y:S01]  /*0630*/  CS2R R10, SRZ ;  /* 0x00000000000a7805 */ /* 0x000fe2000001ff00 */
[----:B------:R-:W-:Y:S01]  /*0640*/  IMAD.IADD R7, R12, 0x1, R5 ;  /* 0x000000010c077824 */ /* 0x000fe200078e0205 */
[----:B------:R1:W3:Y:S03]  /*0650*/  @P4 LDG.E.EL.64 R14, desc[UR4][R8.64] ;  /* 0x00000004080e4981 */ /* 0x0002e6000c2e1b00 */
[----:B--2---:R-:W-:Y:S01]  /*0660*/  IMAD.WIDE R24, R7, 0x4, R24 ;  /* 0x0000000407187825 */ /* 0x004fe200078e0218 */
[----:B------:R2:W5:Y:S01]  /*0670*/  @P3 LDG.E.EL.64 R10, desc[UR4][R22.64] ;  /* 0x00000004160a3981 */ /* 0x000562000c2e1b00 */
[----:B------:R-:W-:-:S02]  /*0680*/  CS2R R18, SRZ ;  /* 0x0000000000127805 */ /* 0x000fc4000001ff00 */
[----:B-1----:R-:W-:Y:S01]  /*0690*/  CS2R R8, SRZ ;  /* 0x0000000000087805 */ /* 0x002fe2000001ff00 */
[----:B------:R-:W-:Y:S01]  /*06a0*/  IMAD.WIDE R28, R13, 0x4, R28 ;  /* 0x000000040d1c7825 */ /* 0x000fe200078e021c */
[----:B--2---:R-:W1:Y:S04]  /*06b0*/  LDC.64 R22, c[0x0][0x220] ;  /* 0x00008800ff167b82 */ /* 0x004e680000000a00 */
[----:B------:R2:W5:Y:S04]  /*06c0*/  @P2 LDG.E.EL.64 R8, desc[UR4][R24.64] ;  /* 0x0000000418082981 */ /* 0x000568000c2e1b00 */
[----:B------:R-:W5:Y:S01]  /*06d0*/  @P5 LDG.E.EL.64 R18, desc[UR4][R28.64] ;  /* 0x000000041c125981 */ /* 0x000f62000c2e1b00 */
[----:B--2---:R-:W-:-:S04]  /*06e0*/  IMAD.IADD R25, R12, 0x1, R27 ;  /* 0x000000010c197824 */ /* 0x004fc800078e021b */
[----:B0-----:R-:W-:Y:S01]  /*06f0*/  IMAD.WIDE R20, R25, 0x4, R20 ;  /* 0x0000000419147825 */ /* 0x001fe200078e0214 */
[----:B------:R-:W-:-:S03]  /*0700*/  CS2R R24, SRZ ;  /* 0x0000000000187805 */ /* 0x000fc6000001ff00 */
[----:B------:R-:W-:-:S03]  /*0710*/  VIADD R7, R4, 0xfffffea0 ;  /* 0xfffffea004077836 */ /* 0x000fc60000000000 */
[----:B------:R4:W2:Y:S02]  /*0720*/  @P6 LDG.E.EL.64 R24, desc[UR4][R20.64] ;  /* 0x0000000414186981 */ /* 0x0008a4000c2e1b00 */
[----:B------:R-:W-:Y:S01]  /*0730*/  ISETP.LT.U32.AND P1, PT, R7, 0xb0, P0 ;  /* 0x000000b00700780c */ /* 0x000fe20000721070 */
[----:B------:R-:W-:-:S04]  /*0740*/  IMAD.IADD R13, R12, 0x1, R7 ;  /* 0x000000010c0d7824 */ /* 0x000fc800078e0207 */
[----:B-1----:R-:W-:Y:S01]  /*0750*/  IMAD.WIDE R22, R13, 0x4, R22 ;  /* 0x000000040d167825 */ /* 0x002fe200078e0216 */
[----:B------:R-:W-:-:S07]  /*0760*/  CS2R R12, SRZ ;  /* 0x00000000000c7805 */ /* 0x000fce000001ff00 */
[----:B------:R-:W2:Y:S01]  /*0770*/  @P1 LDG.E.EL.64 R12, desc[UR4][R22.64] ;  /* 0x00000004160c1981 */ /* 0x000ea2000c2e1b00 */
[----:B----4-:R-:W-:Y:S02]  /*0780*/  SEL R21, R16, RZ, P4 ;  /* 0x000000ff10157207 */ /* 0x010fe40002000000 */
[----:B------:R-:W-:Y:S02]  /*0790*/  SEL R16, R17, RZ, P4 ;  /* 0x000000ff11107207 */ /* 0x000fe40002000000 */
[----:B---3--:R-:W-:Y:S02]  /*07a0*/  SEL R15, R15, RZ, P4 ;  /* 0x000000ff0f0f7207 */ /* 0x008fe40002000000 */
[----:B-----5:R-:W-:Y:S02]  /*07b0*/  SEL R29, R18, RZ, P5 ;  /* 0x000000ff121d7207 */ /* 0x020fe40002800000 */
[----:B------:R-:W-:Y:S02]  /*07c0*/  SEL R19, R19, RZ, P5 ;  /* 0x000000ff13137207 */ /* 0x000fe40002800000 */
[----:B------:R-:W-:Y:S01]  /*07d0*/  ISETP.GE.U32.AND P5, PT, R27, 0xb0, PT ;  /* 0x000000b01b00780c */ /* 0x000fe20003fa6070 */
[----:B------:R-:W-:Y:S01]  /*07e0*/  FADD R6, R6, R29 ;  /* 0x0000001d06067221 */ /* 0x000fe20000000000 */
[----:B------:R-:W-:Y:S01]  /*07f0*/  SEL R18, R14, RZ, P4 ;  /* 0x000000ff0e127207 */ /* 0x000fe20002000000 */
[----:B------:R-:W-:Y:S01]  /*0800*/  FADD R19, R0, R19 ;  /* 0x0000001300137221 */ /* 0x000fe20000000000 */
[----:B------:R-:W-:-:S02]  /*0810*/  ISETP.GE.U32.AND P4, PT, R7, 0xb0, PT ;  /* 0x000000b00700780c */ /* 0x000fc40003f86070 */
[----:B--2---:R-:W-:Y:S02]  /*0820*/  SEL R24, R24, RZ, P6 ;  /* 0x000000ff18187207 */ /* 0x004fe40003000000 */
[----:B------:R-:W-:Y:S02]  /*0830*/  SEL R25, R25, RZ, P6 ;  /* 0x000000ff19197207 */ /* 0x000fe40003000000 */
[----:B------:R-:W-:Y:S01]  /*0840*/  ISETP.GT.AND P6, PT, R4, 0x36f, PT ;  /* 0x0000036f0400780c */ /* 0x000fe20003fc4270 */
[----:B------:R-:W-:-:S03]  /*0850*/  FADD R14, R24, R24 ;  /* 0x00000018180e7221 */ /* 0x000fc60000000000 */
[----:B------:R-:W-:Y:S01]  /*0860*/  @P5 FSEL R14, R6, RZ, P6 ;  /* 0x000000ff060e5208 */ /* 0x000fe20003000000 */
[----:B------:R-:W-:Y:S01]  /*0870*/  FADD R0, R25, R25 ;  /* 0x0000001919007221 */ /* 0x000fe20000000000 */
[----:B------:R-:W0:Y:S01]  /*0880*/  LDC.64 R6, c[0x0][0x268] ;  /* 0x00009a00ff067b82 */ /* 0x000e220000000a00 */
[----:B------:R-:W-:Y:S02]  /*0890*/  @P5 FSEL R0, R19, RZ, P6 ;  /* 0x000000ff13005208 */ /* 0x000fe40003000000 */
[----:B------:R-:W-:Y:S01]  /*08a0*/  ISETP.GE.AND P5, PT, R4, 0xb0, PT ;  /* 0x000000b00400780c */ /* 0x000fe20003fa6270 */
[----:B------:R-:W-:Y:S01]  /*08b0*/  FADD R15, R15, R16 ;  /* 0x000000100f0f7221 */ /* 0x000fe20000000000 */
[----:B------:R-:W-:Y:S01]  /*08c0*/  ISETP.GE.U32.AND P6, PT, R2, 0xb0, PT ;  /* 0x000000b00200780c */ /* 0x000fe20003fc6070 */
[----:B------:R-:W-:Y:S01]  /*08d0*/  FADD R21, R18, R21 ;  /* 0x0000001512157221 */ /* 0x000fe20000000000 */
[----:B------:R-:W-:Y:S02]  /*08e0*/  SEL R12, R12, RZ, P1 ;  /* 0x000000ff0c0c7207 */ /* 0x000fe40000800000 */
[----:B------:R-:W-:-:S02]  /*08f0*/  SEL R13, R13, RZ, P1 ;  /* 0x000000ff0d0d7207 */ /* 0x000fc40000800000 */
[----:B------:R-:W-:Y:S02]  /*0900*/  ISETP.GE.U32.AND P1, PT, R5, 0xb0, PT ;  /* 0x000000b00500780c */ /* 0x000fe40003f26070 */
[----:B------:R-:W-:Y:S02]  /*0910*/  @P4 FSEL R13, R15, R0, !P6 ;  /* 0x000000000f0d4208 */ /* 0x000fe40007000000 */
[----:B------:R-:W-:Y:S02]  /*0920*/  @P4 FSEL R12, R21, R14, !P6 ;  /* 0x0000000e150c4208 */ /* 0x000fe40007000000 */
[----:B------:R-:W-:Y:S02]  /*0930*/  SEL R5, R8, RZ, P2 ;  /* 0x000000ff08057207 */ /* 0x000fe40001000000 */
[----:B------:R-:W-:Y:S01]  /*0940*/  SEL R0, R9, RZ, P2 ;  /* 0x000000ff09007207 */ /* 0x000fe20001000000 */
[----:B------:R-:W-:Y:S01]  /*0950*/  IMAD R4, R26, 0x420, R4 ;  /* 0x000004201a047824 */ /* 0x000fe200078e0204 */
[----:B------:R-:W-:-:S02]  /*0960*/  SEL R10, R10, RZ, P3 ;  /* 0x000000ff0a0a7207 */ /* 0x000fc40001800000 */
[----:B------:R-:W-:Y:S02]  /*0970*/  SEL R11, R11, RZ, P3 ;  /* 0x000000ff0b0b7207 */ /* 0x000fe40001800000 */
[----:B------:R-:W-:Y:S02]  /*0980*/  @P5 FSEL R10, R5, R12, !P1 ;  /* 0x0000000c050a5208 */ /* 0x000fe40004800000 */
[----:B------:R-:W-:Y:S01]  /*0990*/  @P5 FSEL R11, R0, R13, !P1 ;  /* 0x0000000d000b5208 */ /* 0x000fe20004800000 */
[----:B------:R-:W-:Y:S01]  /*09a0*/  IMAD R3, R3, 0x1080, R4 ;  /* 0x0000108003037824 */ /* 0x000fe200078e0204 */
[C---:B------:R-:W-:Y:S02]  /*09b0*/  FSETP.GEU.AND P1, PT, R10.reuse, RZ, PT ;  /* 0x000000ff0a00720b */ /* 0x040fe40003f2e000 */
[----:B------:R-:W-:Y:S01]  /*09c0*/  FSETP.GEU.AND P2, PT, R11, RZ, PT ;  /* 0x000000ff0b00720b */ /* 0x000fe20003f4e000 */
[----:B0-----:R-:W-:Y:S01]  /*09d0*/  IMAD.WIDE R6, R3, 0x4, R6 ;  /* 0x0000000403067825 */ /* 0x001fe200078e0206 */
[----:B------:R-:W-:-:S02]  /*09e0*/  FSEL R10, R10, RZ, P1 ;  /* 0x000000ff0a0a7208 */ /* 0x000fc40000800000 */
[----:B------:R-:W-:Y:S01]  /*09f0*/  FSEL R11, R11, RZ, P2 ;  /* 0x000000ff0b0b7208 */ /* 0x000fe20001000000 */
[----:B------:R-:W-:Y:S08]  /*0a00*/  @!P0 EXIT ;  /* 0x000000000000894d */ /* 0x000ff00003800000 */
[----:B------:R-:W-:Y:S01]  /*0a10*/  STG.E.64 desc[UR4][R6.64], R10 ;  /* 0x0000000a06007986 */ /* 0x000fe2000c101b04 */
[----:B------:R-:W-:Y:S05]  /*0a20*/  EXIT ;  /* 0x000000000000794d */ /* 0x000fea0003800000 */
.L_x_0:
[----:B------:R-:W-:-:S00]  /*0a30*/  BRA `(.L_x_0) ;  /* 0xfffffffc00fc7947 */ /* 0x000fc0000383ffff */
[----:B------:R-:W-:-:S00]  /*0a40*/  NOP ;  /* 0x0000000000007918 */ /* 0x000fc00000000000 */
        /* <DEDUP_REMOVED lines=11> */
.L_x_1:


//--------------------- .nv.global.init           --------------------------
	.section	.nv.global.init,"aw",@progbits
.nv.global.init:
	.type		_$_str,@object
	.size		_$_str,(_$_str_$_2 - _$_str)
_$_str:
        /*0000*/ 	.byte	0x5f, 0x5f, 0x43, 0x55, 0x44, 0x41, 0x5f, 0x46, 0x54, 0x5a, 0x00
	.type		_$_str_$_2,@object
	.size		_$_str_$_2,(.L_1 - _$_str_$_2)
_$_str_$_2:
        /*000b*/ 	.byte	0x5f, 0x5f, 0x43, 0x55, 0x44, 0x41, 0x5f, 0x50, 0x52, 0x45, 0x43, 0x5f, 0x53, 0x51, 0x52, 0x54
        /*001b*/ 	.byte	0x00
.L_1:


//--------------------- .nv.constant0.triton_poi_fused_cat_relu_69 --------------------------
	.section	.nv.constant0.triton_poi_fused_cat_relu_69,"a",@progbits
	.sectionflags	@""
	.align	4
.nv.constant0.triton_poi_fused_cat_relu_69:
	.zero		632
